	.headerflags	@"EF_CUDA_TEXMODE_UNIFIED EF_CUDA_64BIT_ADDRESS EF_CUDA_ACCELERATORS EF_CUDA_SM90 EF_CUDA_VIRTUAL_SM(EF_CUDA_SM90)"
	.elftype	@"ET_EXEC"


//--------------------- .nv.info                  --------------------------
	.section	.nv.info,"",@"SHT_CUDA_INFO"
	.align	4


	//----- nvinfo : EIATTR_REGCOUNT
	.align		4
        /*0000*/ 	.byte	0x04, 0x2f
        /*0002*/ 	.short	(.L_1 - .L_0)
	.align		4
.L_0:
        /*0004*/ 	.word	index@(triton_poi_fused__to_copy_4)
        /*0008*/ 	.word	0x00000009


	//----- nvinfo : EIATTR_MIN_STACK_SIZE
	.align		4
.L_1:
        /*000c*/ 	.byte	0x04, 0x12
        /*000e*/ 	.short	(.L_3 - .L_2)
	.align		4
.L_2:
        /*0010*/ 	.word	index@(triton_poi_fused__to_copy_4)
        /*0014*/ 	.word	0x00000000


	//----- nvinfo : EIATTR_FRAME_SIZE
	.align		4
.L_3:
        /*0018*/ 	.byte	0x04, 0x11
        /*001a*/ 	.short	(.L_5 - .L_4)
	.align		4
.L_4:
        /*001c*/ 	.word	index@(triton_poi_fused__to_copy_4)
        /*0020*/ 	.word	0x00000000


	//----- nvinfo : EIATTR_MIN_STACK_SIZE
	.align		4
.L_5:
        /*0024*/ 	.byte	0x04, 0x12
        /*0026*/ 	.short	(.L_7 - .L_6)
	.align		4
.L_6:
        /*0028*/ 	.word	index@(triton_poi_fused__to_copy_4)
        /*002c*/ 	.word	0x00000000
.L_7:


//--------------------- .nv.info.triton_poi_fused__to_copy_4 --------------------------
	.section	.nv.info.triton_poi_fused__to_copy_4,"",@"SHT_CUDA_INFO"
	.sectionflags	@""
	.align	4


	//----- nvinfo : EIATTR_CUDA_API_VERSION
	.align		4
        /*0000*/ 	.byte	0x04, 0x37
        /*0002*/ 	.short	(.L_9 - .L_8)
.L_8:
        /*0004*/ 	.word	0x0000007c


	//----- nvinfo : EIATTR_KPARAM_INFO
	.align		4
.L_9:
        /*0008*/ 	.byte	0x04, 0x17
        /*000a*/ 	.short	(.L_11 - .L_10)
.L_10:
        /*000c*/ 	.word	0x00000000
        /*0010*/ 	.short	0x0001
        /*0012*/ 	.short	0x0008
        /*0014*/ 	.byte	0x00, 0xf0, 0x11, 0x00


	//----- nvinfo : EIATTR_KPARAM_INFO
	.align		4
.L_11:
        /*0018*/ 	.byte	0x04, 0x17
        /*001a*/ 	.short	(.L_13 - .L_12)
.L_12:
        /*001c*/ 	.word	0x00000000
        /*0020*/ 	.short	0x0000
        /*0022*/ 	.short	0x0000
        /*0024*/ 	.byte	0x00, 0xf4, 0x21, 0x00


	//----- nvinfo : EIATTR_SPARSE_MMA_MASK
	.align		4
.L_13:
        /*0028*/ 	.byte	0x03, 0x50
        /*002a*/ 	.short	0x0000


	//----- nvinfo : EIATTR_MAXREG_COUNT
	.align		4
        /*002c*/ 	.byte	0x03, 0x1b
        /*002e*/ 	.short	0x00ff


	//----- nvinfo : EIATTR_EXIT_INSTR_OFFSETS
	.align		4
        /*0030*/ 	.byte	0x04, 0x1c
        /*0032*/ 	.short	(.L_15 - .L_14)


	//   ....[0]....
.L_14:
        /*0034*/ 	.word	0x000000e0


	//   ....[1]....
        /*0038*/ 	.word	0x00000110


	//----- nvinfo : EIATTR_REQNTID
	.align		4
.L_15:
        /*003c*/ 	.byte	0x04, 0x10
        /*003e*/ 	.short	(.L_17 - .L_16)
.L_16:
        /*0040*/ 	.word	0x00000020
        /*0044*/ 	.word	0x00000001
        /*0048*/ 	.word	0x00000001


	//----- nvinfo : EIATTR_CBANK_PARAM_SIZE
	.align		4
.L_17:
        /*004c*/ 	.byte	0x03, 0x19
        /*004e*/ 	.short	0x000c


	//----- nvinfo : EIATTR_PARAM_CBANK
	.align		4
        /*0050*/ 	.byte	0x04, 0x0a
        /*0052*/ 	.short	(.L_19 - .L_18)
	.align		4
.L_18:
        /*0054*/ 	.word	index@(.nv.constant0.triton_poi_fused__to_copy_4)
        /*0058*/ 	.short	0x0210
        /*005a*/ 	.short	0x000c


	//----- nvinfo : EIATTR_SW_WAR
	.align		4
.L_19:
        /*005c*/ 	.byte	0x04, 0x36
        /*005e*/ 	.short	(.L_21 - .L_20)
.L_20:
        /*0060*/ 	.word	0x00000008
.L_21:


//--------------------- .nv.callgraph             --------------------------
	.section	.nv.callgraph,"",@"SHT_CUDA_CALLGRAPH"
	.align	4
	.sectionentsize	8
	.align		4
        /*0000*/ 	.word	0x00000000
	.align		4
        /*0004*/ 	.word	0xffffffff
	.align		4
        /*0008*/ 	.word	0x00000000
	.align		4
        /*000c*/ 	.word	0xfffffffe
	.align		4
        /*0010*/ 	.word	0x00000000
	.align		4
        /*0014*/ 	.word	0xfffffffd
	.align		4
        /*0018*/ 	.word	0x00000000
	.align		4
        /*001c*/ 	.word	0xfffffffc


//--------------------- .text.triton_poi_fused__to_copy_4 --------------------------
	.section	.text.triton_poi_fused__to_copy_4,"ax",@progbits
	.align	128
        .global         triton_poi_fused__to_copy_4
        .type           triton_poi_fused__to_copy_4,@function
        .size           triton_poi_fused__to_copy_4,(.L_x_1 - triton_poi_fused__to_copy_4)
        .other          triton_poi_fused__to_copy_4,@"STO_CUDA_ENTRY STV_DEFAULT"
triton_poi_fused__to_copy_4:
.text.triton_poi_fused__to_copy_4:
[----:B------:R-:W0:Y:S02]  /*0000*/  LDC R1, c[0x0][0x28] ;  /* 0x00000a00ff017b82 */ /* 0x000e240000000800 */
[----:B------:R-:W1:Y:S01]  /*0010*/  S2R R6, SR_TID.X ;  /* 0x0000000000067919 */ /* 0x000e620000002100 */
[----:B------:R-:W2:Y:S01]  /*0020*/  LDC.64 R2, c[0x0][0x210] ;  /* 0x00008400ff027b82 */ /* 0x000ea20000000a00 */
[----:B------:R-:W3:Y:S01]  /*0030*/  S2R R5, SR_CTAID.X ;  /* 0x0000000000057919 */ /* 0x000ee20000002500 */
[C---:B-1----:R-:W-:Y:S02]  /*0040*/  LOP3.LUT R0, R6.reuse, 0x3, RZ, 0xc0, !PT ;  /* 0x0000000306007812 */ /* 0x042fe400078ec0ff */
[----:B------:R-:W-:-:S03]  /*0050*/  LOP3.LUT P0, RZ, R6, 0x1c, RZ, 0xc0, !PT ;  /* 0x0000001c06ff7812 */ /* 0x000fc6000780c0ff */
[----:B---3--:R-:W-:-:S04]  /*0060*/  IMAD R5, R5, 0x4, R0 ;  /* 0x0000000405057824 */ /* 0x008fc800078e0200 */
[C---:B--2---:R-:W-:Y:S01]  /*0070*/  IMAD.WIDE R2, R5.reuse, 0x8, R2 ;  /* 0x0000000805027825 */ /* 0x044fe200078e0202 */
[----:B------:R-:W-:Y:S02]  /*0080*/  I2FP.F32.S32 R0, R5 ;  /* 0x0000000500007245 */ /* 0x000fe40000201400 */
[----:B------:R-:W-:-:S03]  /*0090*/  ISETP.LT.AND P0, PT, R5, 0x4, !P0 ;  /* 0x000000040500780c */ /* 0x000fc60004701270 */
[----:B------:R-:W-:-:S05]  /*00a0*/  FMUL R0, R0, 0.3333333432674407959 ;  /* 0x3eaaaaab00007820 */ /* 0x000fca0000400000 */
[----:B------:R-:W-:-:S04]  /*00b0*/  FMNMX R0, RZ, R0, !PT ;  /* 0x00000000ff007209 */ /* 0x000fc80007800000 */
[----:B------:R-:W1:Y:S02]  /*00c0*/  F2I.TRUNC.NTZ R4, R0 ;  /* 0x0000000000047305 */ /* 0x000e64000020f100 */
[----:B-1----:R-:W-:Y:S01]  /*00d0*/  SHF.R.S32.HI R5, RZ, 0x1f, R4 ;  /* 0x0000001fff057819 */ /* 0x002fe20000011404 */
[----:B------:R-:W-:Y:S06]  /*00e0*/  @!P0 EXIT ;  /* 0x000000000000894d */ /* 0x000fec0003800000 */
[----:B------:R-:W-:Y:S02]  /*00f0*/  ULDC.64 UR4, c[0x0][0x208] ;  /* 0x0000820000047ab9 */ /* 0x000fe40000000a00 */
[----:B------:R-:W-:Y:S01]  /*0100*/  STG.E.64 desc[UR4][R2.64], R4 ;  /* 0x0000000402007986 */ /* 0x000fe2000c101b04 */
[----:B------:R-:W-:Y:S05]  /*0110*/  EXIT ;  /* 0x000000000000794d */ /* 0x000fea0003800000 */
.L_x_0:
[----:B------:R-:W-:-:S00]  /*0120*/  BRA `(.L_x_0) ;  /* 0xfffffffc00fc7947 */ /* 0x000fc0000383ffff */
[----:B------:R-:W-:-:S00]  /*0130*/  NOP ;  /* 0x0000000000007918 */ /* 0x000fc00000000000 */
        /* <DEDUP_REMOVED lines=12> */
.L_x_1:


//--------------------- .nv.constant0.triton_poi_fused__to_copy_4 --------------------------
	.section	.nv.constant0.triton_poi_fused__to_copy_4,"a",@progbits
	.sectionflags	@""
	.align	4
.nv.constant0.triton_poi_fused__to_copy_4:
	.zero		540
